	.headerflags	@"EF_CUDA_TEXMODE_UNIFIED EF_CUDA_64BIT_ADDRESS EF_CUDA_ACCELERATORS EF_CUDA_SM90 EF_CUDA_VIRTUAL_SM(EF_CUDA_SM90)"
	.elftype	@"ET_EXEC"


//--------------------- .nv.info                  --------------------------
	.section	.nv.info,"",@"SHT_CUDA_INFO"
	.align	4


	//----- nvinfo : EIATTR_REGCOUNT
	.align		4
        /*0000*/ 	.byte	0x04, 0x2f
        /*0002*/ 	.short	(.L_1 - .L_0)
	.align		4
.L_0:
        /*0004*/ 	.word	index@(triton_poi_fused_clone_relu_1)
        /*0008*/ 	.word	0x00000012


	//----- nvinfo : EIATTR_MIN_STACK_SIZE
	.align		4
.L_1:
        /*000c*/ 	.byte	0x04, 0x12
        /*000e*/ 	.short	(.L_3 - .L_2)
	.align		4
.L_2:
        /*0010*/ 	.word	index@(triton_poi_fused_clone_relu_1)
        /*0014*/ 	.word	0x00000000


	//----- nvinfo : EIATTR_FRAME_SIZE
	.align		4
.L_3:
        /*0018*/ 	.byte	0x04, 0x11
        /*001a*/ 	.short	(.L_5 - .L_4)
	.align		4
.L_4:
        /*001c*/ 	.word	index@(triton_poi_fused_clone_relu_1)
        /*0020*/ 	.word	0x00000000


	//----- nvinfo : EIATTR_MIN_STACK_SIZE
	.align		4
.L_5:
        /*0024*/ 	.byte	0x04, 0x12
        /*0026*/ 	.short	(.L_7 - .L_6)
	.align		4
.L_6:
        /*0028*/ 	.word	index@(triton_poi_fused_clone_relu_1)
        /*002c*/ 	.word	0x00000000
.L_7:


//--------------------- .nv.info.triton_poi_fused_clone_relu_1 --------------------------
	.section	.nv.info.triton_poi_fused_clone_relu_1,"",@"SHT_CUDA_INFO"
	.sectionflags	@""
	.align	4


	//----- nvinfo : EIATTR_CUDA_API_VERSION
	.align		4
        /*0000*/ 	.byte	0x04, 0x37
        /*0002*/ 	.short	(.L_9 - .L_8)
.L_8:
        /*0004*/ 	.word	0x0000007c


	//----- nvinfo : EIATTR_KPARAM_INFO
	.align		4
.L_9:
        /*0008*/ 	.byte	0x04, 0x17
        /*000a*/ 	.short	(.L_11 - .L_10)
.L_10:
        /*000c*/ 	.word	0x00000000
        /*0010*/ 	.short	0x0003
        /*0012*/ 	.short	0x0018
        /*0014*/ 	.byte	0x00, 0xf0, 0x11, 0x00


	//----- nvinfo : EIATTR_KPARAM_INFO
	.align		4
.L_11:
        /*0018*/ 	.byte	0x04, 0x17
        /*001a*/ 	.short	(.L_13 - .L_12)
.L_12:
        /*001c*/ 	.word	0x00000000
        /*0020*/ 	.short	0x0002
        /*0022*/ 	.short	0x0010
        /*0024*/ 	.byte	0x00, 0xf4, 0x21, 0x00


	//----- nvinfo : EIATTR_KPARAM_INFO
	.align		4
.L_13:
        /*0028*/ 	.byte	0x04, 0x17
        /*002a*/ 	.short	(.L_15 - .L_14)
.L_14:
        /*002c*/ 	.word	0x00000000
        /*0030*/ 	.short	0x0001
        /*0032*/ 	.short	0x0008
        /*0034*/ 	.byte	0x00, 0xf4, 0x21, 0x00


	//----- nvinfo : EIATTR_KPARAM_INFO
	.align		4
.L_15:
        /*0038*/ 	.byte	0x04, 0x17
        /*003a*/ 	.short	(.L_17 - .L_16)
.L_16:
        /*003c*/ 	.word	0x00000000
        /*0040*/ 	.short	0x0000
        /*0042*/ 	.short	0x0000
        /*0044*/ 	.byte	0x00, 0xf4, 0x21, 0x00


	//----- nvinfo : EIATTR_SPARSE_MMA_MASK
	.align		4
.L_17:
        /*0048*/ 	.byte	0x03, 0x50
        /*004a*/ 	.short	0x0000


	//----- nvinfo : EIATTR_MAXREG_COUNT
	.align		4
        /*004c*/ 	.byte	0x03, 0x1b
        /*004e*/ 	.short	0x00ff


	//----- nvinfo : EIATTR_EXIT_INSTR_OFFSETS
	.align		4
        /*0050*/ 	.byte	0x04, 0x1c
        /*0052*/ 	.short	(.L_19 - .L_18)


	//   ....[0]....
.L_18:
        /*0054*/ 	.word	0x000002e0


	//   ....[1]....
        /*0058*/ 	.word	0x00000300


	//----- nvinfo : EIATTR_REQNTID
	.align		4
.L_19:
        /*005c*/ 	.byte	0x04, 0x10
        /*005e*/ 	.short	(.L_21 - .L_20)
.L_20:
        /*0060*/ 	.word	0x00000020
        /*0064*/ 	.word	0x00000001
        /*0068*/ 	.word	0x00000001


	//----- nvinfo : EIATTR_CBANK_PARAM_SIZE
	.align		4
.L_21:
        /*006c*/ 	.byte	0x03, 0x19
        /*006e*/ 	.short	0x001c


	//----- nvinfo : EIATTR_PARAM_CBANK
	.align		4
        /*0070*/ 	.byte	0x04, 0x0a
        /*0072*/ 	.short	(.L_23 - .L_22)
	.align		4
.L_22:
        /*0074*/ 	.word	index@(.nv.constant0.triton_poi_fused_clone_relu_1)
        /*0078*/ 	.short	0x0210
        /*007a*/ 	.short	0x001c


	//----- nvinfo : EIATTR_SW_WAR
	.align		4
.L_23:
        /*007c*/ 	.byte	0x04, 0x36
        /*007e*/ 	.short	(.L_25 - .L_24)
.L_24:
        /*0080*/ 	.word	0x00000008
.L_25:


//--------------------- .nv.callgraph             --------------------------
	.section	.nv.callgraph,"",@"SHT_CUDA_CALLGRAPH"
	.align	4
	.sectionentsize	8
	.align		4
        /*0000*/ 	.word	0x00000000
	.align		4
        /*0004*/ 	.word	0xffffffff
	.align		4
        /*0008*/ 	.word	0x00000000
	.align		4
        /*000c*/ 	.word	0xfffffffe
	.align		4
        /*0010*/ 	.word	0x00000000
	.align		4
        /*0014*/ 	.word	0xfffffffd
	.align		4
        /*0018*/ 	.word	0x00000000
	.align		4
        /*001c*/ 	.word	0xfffffffc


//--------------------- .text.triton_poi_fused_clone_relu_1 --------------------------
	.section	.text.triton_poi_fused_clone_relu_1,"ax",@progbits
	.align	128
        .global         triton_poi_fused_clone_relu_1
        .type           triton_poi_fused_clone_relu_1,@function
        .size           triton_poi_fused_clone_relu_1,(.L_x_1 - triton_poi_fused_clone_relu_1)
        .other          triton_poi_fused_clone_relu_1,@"STO_CUDA_ENTRY STV_DEFAULT"
triton_poi_fused_clone_relu_1:
.text.triton_poi_fused_clone_relu_1:
[----:B------:R-:W0:Y:S02]  /*0000*/  LDC R1, c[0x0][0x28] ;  /* 0x00000a00ff017b82 */ /* 0x000e240000000800 */
[----:B------:R-:W1:Y:S01]  /*0010*/  S2R R3, SR_TID.X ;  /* 0x0000000000037919 */ /* 0x000e620000002100 */
[----:B------:R-:W2:Y:S01]  /*0020*/  LDC.64 R4, c[0x0][0x210] ;  /* 0x00008400ff047b82 */ /* 0x000ea20000000a00 */
[----:B------:R-:W-:Y:S01]  /*0030*/  IMAD.MOV.U32 R10, RZ, RZ, RZ ;  /* 0x000000ffff0a7224 */ /* 0x000fe200078e00ff */
[----:B------:R-:W-:Y:S01]  /*0040*/  ULDC.64 UR4, c[0x0][0x208] ;  /* 0x0000820000047ab9 */ /* 0x000fe20000000a00 */
[----:B------:R-:W3:Y:S05]  /*0050*/  S2R R2, SR_CTAID.X ;  /* 0x0000000000027919 */ /* 0x000eea0000002500 */
[----:B------:R-:W4:Y:S01]  /*0060*/  LDC.64 R6, c[0x0][0x218] ;  /* 0x00008600ff067b82 */ /* 0x000f220000000a00 */
[----:B-1----:R-:W-:-:S02]  /*0070*/  IMAD.SHL.U32 R3, R3, 0x2, RZ ;  /* 0x0000000203037824 */ /* 0x002fc400078e00ff */
[----:B---3--:R-:W-:Y:S01]  /*0080*/  IMAD.SHL.U32 R0, R2, 0x40, RZ ;  /* 0x0000004002007824 */ /* 0x008fe200078e00ff */
[----:B------:R-:W-:-:S04]  /*0090*/  SHF.R.S32.HI R8, RZ, 0x19, R2 ;  /* 0x00000019ff087819 */ /* 0x000fc80000011402 */
[----:B------:R-:W-:Y:S02]  /*00a0*/  LOP3.LUT R11, R0, 0x3e, R3, 0xf8, !PT ;  /* 0x0000003e000b7812 */ /* 0x000fe400078ef803 */
[----:B------:R-:W-:Y:S02]  /*00b0*/  LOP3.LUT R0, R0, 0x2, R3, 0xf8, !PT ;  /* 0x0000000200007812 */ /* 0x000fe400078ef803 */
[----:B------:R-:W-:Y:S02]  /*00c0*/  SHF.R.S32.HI R2, RZ, 0x1f, R11 ;  /* 0x0000001fff027819 */ /* 0x000fe4000001140b */
[----:B------:R-:W-:Y:S02]  /*00d0*/  SGXT R3, R8, 0x1 ;  /* 0x000000010803781a */ /* 0x000fe40000000200 */
[----:B------:R-:W-:Y:S02]  /*00e0*/  LOP3.LUT R0, R0, 0x1, RZ, 0xfc, !PT ;  /* 0x0000000100007812 */ /* 0x000fe400078efcff */
[----:B------:R-:W-:-:S02]  /*00f0*/  LEA.HI R2, R2, R11, RZ, 0x2 ;  /* 0x0000000b02027211 */ /* 0x000fc400078f10ff */
[----:B------:R-:W-:Y:S02]  /*0100*/  LEA.HI R8, R3, R0, RZ, 0x2 ;  /* 0x0000000003087211 */ /* 0x000fe400078f10ff */
[----:B------:R-:W-:Y:S02]  /*0110*/  SHF.R.S32.HI R3, RZ, 0x2, R2 ;  /* 0x00000002ff037819 */ /* 0x000fe40000011402 */
[----:B------:R-:W-:Y:S02]  /*0120*/  LOP3.LUT R2, R2, 0xfffffffc, RZ, 0xc0, !PT ;  /* 0xfffffffc02027812 */ /* 0x000fe400078ec0ff */
[----:B------:R-:W-:Y:S02]  /*0130*/  LOP3.LUT R9, R8, 0xffffffc4, RZ, 0xc0, !PT ;  /* 0xffffffc408097812 */ /* 0x000fe400078ec0ff */
[----:B------:R-:W-:Y:S01]  /*0140*/  LEA.HI R8, R3, R3, RZ, 0x2 ;  /* 0x0000000303087211 */ /* 0x000fe200078f10ff */
[C---:B------:R-:W-:Y:S01]  /*0150*/  IMAD.IADD R2, R11.reuse, 0x1, -R2 ;  /* 0x000000010b027824 */ /* 0x040fe200078e0a02 */
[----:B------:R-:W-:Y:S01]  /*0160*/  ISETP.GE.AND P2, PT, R11, 0x40, PT ;  /* 0x000000400b00780c */ /* 0x000fe20003f46270 */
[----:B------:R-:W-:Y:S01]  /*0170*/  IMAD.IADD R0, R0, 0x1, -R9 ;  /* 0x0000000100007824 */ /* 0x000fe200078e0a09 */
[----:B------:R-:W-:Y:S01]  /*0180*/  LOP3.LUT R8, R8, 0xfffffffc, RZ, 0xc0, !PT ;  /* 0xfffffffc08087812 */ /* 0x000fe200078ec0ff */
[----:B------:R-:W-:-:S02]  /*0190*/  IMAD R13, R3, 0x7, R2 ;  /* 0x00000007030d7824 */ /* 0x000fc400078e0202 */
[C---:B------:R-:W-:Y:S02]  /*01a0*/  IMAD R15, R3.reuse, 0x7, R0 ;  /* 0x00000007030f7824 */ /* 0x040fe400078e0200 */
[----:B------:R-:W-:Y:S02]  /*01b0*/  IMAD.IADD R9, R3, 0x1, -R8 ;  /* 0x0000000103097824 */ /* 0x000fe400078e0a08 */
[----:B--2---:R-:W-:-:S04]  /*01c0*/  IMAD.WIDE R2, R13, 0x4, R4 ;  /* 0x000000040d027825 */ /* 0x004fc800078e0204 */
[----:B------:R-:W-:-:S04]  /*01d0*/  IMAD.WIDE R4, R15, 0x4, R4 ;  /* 0x000000040f047825 */ /* 0x000fc800078e0204 */
[----:B------:R-:W-:Y:S01]  /*01e0*/  IMAD.MOV.U32 R0, RZ, RZ, RZ ;  /* 0x000000ffff007224 */ /* 0x000fe200078e00ff */
[----:B------:R-:W2:Y:S01]  /*01f0*/  @!P2 LDG.E R10, desc[UR4][R4.64] ;  /* 0x00000004040aa981 */ /* 0x000ea2000c1e1900 */
[----:B------:R-:W-:Y:S02]  /*0200*/  IMAD.MOV.U32 R13, RZ, RZ, RZ ;  /* 0x000000ffff0d7224 */ /* 0x000fe400078e00ff */
[----:B----4-:R-:W-:Y:S02]  /*0210*/  IMAD.WIDE R6, R9, 0x4, R6 ;  /* 0x0000000409067825 */ /* 0x010fe400078e0206 */
[----:B------:R-:W3:Y:S01]  /*0220*/  @!P2 LDG.E R0, desc[UR4][R2.64] ;  /* 0x000000040200a981 */ /* 0x000ee2000c1e1900 */
[----:B------:R-:W1:Y:S01]  /*0230*/  LDC.64 R8, c[0x0][0x220] ;  /* 0x00008800ff087b82 */ /* 0x000e620000000a00 */
[----:B------:R-:W-:Y:S02]  /*0240*/  IMAD.MOV.U32 R15, RZ, RZ, RZ ;  /* 0x000000ffff0f7224 */ /* 0x000fe400078e00ff */
[----:B------:R-:W3:Y:S04]  /*0250*/  @!P2 LDG.E.EL R13, desc[UR4][R6.64] ;  /* 0x00000004060da981 */ /* 0x000ee8000c2e1900 */
[----:B------:R-:W2:Y:S01]  /*0260*/  @!P2 LDG.E.EL R15, desc[UR4][R6.64] ;  /* 0x00000004060fa981 */ /* 0x000ea2000c2e1900 */
[----:B-1----:R-:W-:Y:S01]  /*0270*/  IMAD.WIDE R8, R11, 0x4, R8 ;  /* 0x000000040b087825 */ /* 0x002fe200078e0208 */
[----:B---3--:R-:W-:-:S03]  /*0280*/  FSETP.GEU.AND P0, PT, R0, -R13, PT ;  /* 0x8000000d0000720b */ /* 0x008fc60003f0e000 */
[----:B------:R-:W-:Y:S01]  /*0290*/  FADD R0, R13, R0 ;  /* 0x000000000d007221 */ /* 0x000fe20000000000 */
[----:B--2---:R-:W-:Y:S01]  /*02a0*/  FADD R12, R15, R10 ;  /* 0x0000000a0f0c7221 */ /* 0x004fe20000000000 */
[----:B------:R-:W-:-:S03]  /*02b0*/  FSETP.GEU.AND P1, PT, R10, -R15, PT ;  /* 0x8000000f0a00720b */ /* 0x000fc60003f2e000 */
[----:B------:R-:W-:Y:S02]  /*02c0*/  FSEL R10, R0, RZ, P0 ;  /* 0x000000ff000a7208 */ /* 0x000fe40000000000 */
[----:B------:R-:W-:Y:S01]  /*02d0*/  FSEL R11, R12, RZ, P1 ;  /* 0x000000ff0c0b7208 */ /* 0x000fe20000800000 */
[----:B------:R-:W-:Y:S07]  /*02e0*/  @P2 EXIT ;  /* 0x000000000000294d */ /* 0x000fee0003800000 */
[----:B------:R-:W-:Y:S01]  /*02f0*/  STG.E.64 desc[UR4][R8.64], R10 ;  /* 0x0000000a08007986 */ /* 0x000fe2000c101b04 */
[----:B------:R-:W-:Y:S05]  /*0300*/  EXIT ;  /* 0x000000000000794d */ /* 0x000fea0003800000 */
.L_x_0:
[----:B------:R-:W-:-:S00]  /*0310*/  BRA `(.L_x_0) ;  /* 0xfffffffc00fc7947 */ /* 0x000fc0000383ffff */
[----:B------:R-:W-:-:S00]  /*0320*/  NOP ;  /* 0x0000000000007918 */ /* 0x000fc00000000000 */
        /* <DEDUP_REMOVED lines=13> */
.L_x_1:


//--------------------- .nv.constant0.triton_poi_fused_clone_relu_1 --------------------------
	.section	.nv.constant0.triton_poi_fused_clone_relu_1,"a",@progbits
	.sectionflags	@""
	.align	4
.nv.constant0.triton_poi_fused_clone_relu_1:
	.zero		556
